	.headerflags	@"EF_CUDA_TEXMODE_UNIFIED EF_CUDA_64BIT_ADDRESS EF_CUDA_ACCELERATORS EF_CUDA_SM90 EF_CUDA_VIRTUAL_SM(EF_CUDA_SM90)"
	.elftype	@"ET_EXEC"


//--------------------- .nv.info                  --------------------------
	.section	.nv.info,"",@"SHT_CUDA_INFO"
	.align	4


	//----- nvinfo : EIATTR_REGCOUNT
	.align		4
        /*0000*/ 	.byte	0x04, 0x2f
        /*0002*/ 	.short	(.L_1 - .L_0)
	.align		4
.L_0:
        /*0004*/ 	.word	index@(triton_poi_fused_add_div_3)
        /*0008*/ 	.word	0x00000010


	//----- nvinfo : EIATTR_MIN_STACK_SIZE
	.align		4
.L_1:
        /*000c*/ 	.byte	0x04, 0x12
        /*000e*/ 	.short	(.L_3 - .L_2)
	.align		4
.L_2:
        /*0010*/ 	.word	index@(triton_poi_fused_add_div_3)
        /*0014*/ 	.word	0x00000000


	//----- nvinfo : EIATTR_FRAME_SIZE
	.align		4
.L_3:
        /*0018*/ 	.byte	0x04, 0x11
        /*001a*/ 	.short	(.L_5 - .L_4)
	.align		4
.L_4:
        /*001c*/ 	.word	index@(triton_poi_fused_add_div_3)
        /*0020*/ 	.word	0x00000000


	//----- nvinfo : EIATTR_MIN_STACK_SIZE
	.align		4
.L_5:
        /*0024*/ 	.byte	0x04, 0x12
        /*0026*/ 	.short	(.L_7 - .L_6)
	.align		4
.L_6:
        /*0028*/ 	.word	index@(triton_poi_fused_add_div_3)
        /*002c*/ 	.word	0x00000000
.L_7:


//--------------------- .nv.info.triton_poi_fused_add_div_3 --------------------------
	.section	.nv.info.triton_poi_fused_add_div_3,"",@"SHT_CUDA_INFO"
	.sectionflags	@""
	.align	4


	//----- nvinfo : EIATTR_CUDA_API_VERSION
	.align		4
        /*0000*/ 	.byte	0x04, 0x37
        /*0002*/ 	.short	(.L_9 - .L_8)
.L_8:
        /*0004*/ 	.word	0x0000007c


	//----- nvinfo : EIATTR_KPARAM_INFO
	.align		4
.L_9:
        /*0008*/ 	.byte	0x04, 0x17
        /*000a*/ 	.short	(.L_11 - .L_10)
.L_10:
        /*000c*/ 	.word	0x00000000
        /*0010*/ 	.short	0x0003
        /*0012*/ 	.short	0x0018
        /*0014*/ 	.byte	0x00, 0xf0, 0x11, 0x00


	//----- nvinfo : EIATTR_KPARAM_INFO
	.align		4
.L_11:
        /*0018*/ 	.byte	0x04, 0x17
        /*001a*/ 	.short	(.L_13 - .L_12)
.L_12:
        /*001c*/ 	.word	0x00000000
        /*0020*/ 	.short	0x0002
        /*0022*/ 	.short	0x0010
        /*0024*/ 	.byte	0x00, 0xf4, 0x21, 0x00


	//----- nvinfo : EIATTR_KPARAM_INFO
	.align		4
.L_13:
        /*0028*/ 	.byte	0x04, 0x17
        /*002a*/ 	.short	(.L_15 - .L_14)
.L_14:
        /*002c*/ 	.word	0x00000000
        /*0030*/ 	.short	0x0001
        /*0032*/ 	.short	0x0008
        /*0034*/ 	.byte	0x00, 0xf4, 0x21, 0x00


	//----- nvinfo : EIATTR_KPARAM_INFO
	.align		4
.L_15:
        /*0038*/ 	.byte	0x04, 0x17
        /*003a*/ 	.short	(.L_17 - .L_16)
.L_16:
        /*003c*/ 	.word	0x00000000
        /*0040*/ 	.short	0x0000
        /*0042*/ 	.short	0x0000
        /*0044*/ 	.byte	0x00, 0xf4, 0x21, 0x00


	//----- nvinfo : EIATTR_SPARSE_MMA_MASK
	.align		4
.L_17:
        /*0048*/ 	.byte	0x03, 0x50
        /*004a*/ 	.short	0x0000


	//----- nvinfo : EIATTR_MAXREG_COUNT
	.align		4
        /*004c*/ 	.byte	0x03, 0x1b
        /*004e*/ 	.short	0x00ff


	//----- nvinfo : EIATTR_EXIT_INSTR_OFFSETS
	.align		4
        /*0050*/ 	.byte	0x04, 0x1c
        /*0052*/ 	.short	(.L_19 - .L_18)


	//   ....[0]....
.L_18:
        /*0054*/ 	.word	0x000001b0


	//   ....[1]....
        /*0058*/ 	.word	0x000001f0


	//----- nvinfo : EIATTR_REQNTID
	.align		4
.L_19:
        /*005c*/ 	.byte	0x04, 0x10
        /*005e*/ 	.short	(.L_21 - .L_20)
.L_20:
        /*0060*/ 	.word	0x00000020
        /*0064*/ 	.word	0x00000001
        /*0068*/ 	.word	0x00000001


	//----- nvinfo : EIATTR_CBANK_PARAM_SIZE
	.align		4
.L_21:
        /*006c*/ 	.byte	0x03, 0x19
        /*006e*/ 	.short	0x001c


	//----- nvinfo : EIATTR_PARAM_CBANK
	.align		4
        /*0070*/ 	.byte	0x04, 0x0a
        /*0072*/ 	.short	(.L_23 - .L_22)
	.align		4
.L_22:
        /*0074*/ 	.word	index@(.nv.constant0.triton_poi_fused_add_div_3)
        /*0078*/ 	.short	0x0210
        /*007a*/ 	.short	0x001c


	//----- nvinfo : EIATTR_SW_WAR
	.align		4
.L_23:
        /*007c*/ 	.byte	0x04, 0x36
        /*007e*/ 	.short	(.L_25 - .L_24)
.L_24:
        /*0080*/ 	.word	0x00000008
.L_25:


//--------------------- .nv.callgraph             --------------------------
	.section	.nv.callgraph,"",@"SHT_CUDA_CALLGRAPH"
	.align	4
	.sectionentsize	8
	.align		4
        /*0000*/ 	.word	0x00000000
	.align		4
        /*0004*/ 	.word	0xffffffff
	.align		4
        /*0008*/ 	.word	0x00000000
	.align		4
        /*000c*/ 	.word	0xfffffffe
	.align		4
        /*0010*/ 	.word	0x00000000
	.align		4
        /*0014*/ 	.word	0xfffffffd
	.align		4
        /*0018*/ 	.word	0x00000000
	.align		4
        /*001c*/ 	.word	0xfffffffc


//--------------------- .text.triton_poi_fused_add_div_3 --------------------------
	.section	.text.triton_poi_fused_add_div_3,"ax",@progbits
	.align	128
        .global         triton_poi_fused_add_div_3
        .type           triton_poi_fused_add_div_3,@function
        .size           triton_poi_fused_add_div_3,(.L_x_1 - triton_poi_fused_add_div_3)
        .other          triton_poi_fused_add_div_3,@"STO_CUDA_ENTRY STV_DEFAULT"
triton_poi_fused_add_div_3:
.text.triton_poi_fused_add_div_3:
[----:B------:R-:W0:Y:S02]  /*0000*/  LDC R1, c[0x0][0x28] ;  /* 0x00000a00ff017b82 */ /* 0x000e240000000800 */
[----:B------:R-:W1:Y:S01]  /*0010*/  S2R R0, SR_TID.X ;  /* 0x0000000000007919 */ /* 0x000e620000002100 */
[----:B------:R-:W2:Y:S01]  /*0020*/  LDC.64 R4, c[0x0][0x218] ;  /* 0x00008600ff047b82 */ /* 0x000ea20000000a00 */
[----:B------:R-:W-:Y:S01]  /*0030*/  CS2R R12, SRZ ;  /* 0x00000000000c7805 */ /* 0x000fe2000001ff00 */
[----:B------:R-:W-:Y:S01]  /*0040*/  ULDC.64 UR4, c[0x0][0x208] ;  /* 0x0000820000047ab9 */ /* 0x000fe20000000a00 */
[----:B------:R-:W3:Y:S05]  /*0050*/  S2R R9, SR_CTAID.X ;  /* 0x0000000000097919 */ /* 0x000eea0000002500 */
[----:B------:R-:W4:Y:S01]  /*0060*/  LDC.64 R2, c[0x0][0x210] ;  /* 0x00008400ff027b82 */ /* 0x000f220000000a00 */
[----:B-1----:R-:W-:-:S05]  /*0070*/  IMAD.SHL.U32 R0, R0, 0x2, RZ ;  /* 0x0000000200007824 */ /* 0x002fca00078e00ff */
[----:B------:R-:W-:-:S04]  /*0080*/  LOP3.LUT R0, R0, 0x3e, RZ, 0xc0, !PT ;  /* 0x0000003e00007812 */ /* 0x000fc800078ec0ff */
[----:B---3--:R-:W-:-:S04]  /*0090*/  LEA R9, R9, R0, 0x6 ;  /* 0x0000000009097211 */ /* 0x008fc800078e30ff */
[----:B------:R-:W-:Y:S02]  /*00a0*/  SHF.R.S32.HI R0, RZ, 0x1f, R9 ;  /* 0x0000001fff007819 */ /* 0x000fe40000011409 */
[----:B------:R-:W-:Y:S02]  /*00b0*/  ISETP.GE.AND P0, PT, R9, 0x40, PT ;  /* 0x000000400900780c */ /* 0x000fe40003f06270 */
[----:B------:R-:W-:-:S04]  /*00c0*/  LEA.HI R0, R0, R9, RZ, 0x4 ;  /* 0x0000000900007211 */ /* 0x000fc800078f20ff */
[C---:B------:R-:W-:Y:S01]  /*00d0*/  LOP3.LUT R6, R0.reuse, 0xfffffff0, RZ, 0xc0, !PT ;  /* 0xfffffff000067812 */ /* 0x040fe200078ec0ff */
[----:B------:R-:W-:-:S03]  /*00e0*/  IMAD.SHL.U32 R0, R0, 0x2, RZ ;  /* 0x0000000200007824 */ /* 0x000fc600078e00ff */
[----:B------:R-:W-:Y:S02]  /*00f0*/  IADD3 R7, R9, -R6, RZ ;  /* 0x8000000609077210 */ /* 0x000fe40007ffe0ff */
[----:B------:R-:W-:-:S03]  /*0100*/  LOP3.LUT R0, R0, 0xffffffe0, RZ, 0xc0, !PT ;  /* 0xffffffe000007812 */ /* 0x000fc600078ec0ff */
[----:B----4-:R-:W-:-:S04]  /*0110*/  IMAD.WIDE R2, R7, 0x4, R2 ;  /* 0x0000000407027825 */ /* 0x010fc800078e0202 */
[----:B------:R-:W-:Y:S02]  /*0120*/  IMAD.IADD R11, R7, 0x1, R0 ;  /* 0x00000001070b7824 */ /* 0x000fe400078e0200 */
[----:B------:R-:W1:Y:S02]  /*0130*/  LDC.64 R6, c[0x0][0x220] ;  /* 0x00008800ff067b82 */ /* 0x000e640000000a00 */
[----:B--2---:R-:W-:Y:S01]  /*0140*/  IMAD.WIDE R4, R11, 0x4, R4 ;  /* 0x000000040b047825 */ /* 0x004fe200078e0204 */
[----:B------:R-:W-:-:S04]  /*0150*/  CS2R R10, SRZ ;  /* 0x00000000000a7805 */ /* 0x000fc8000001ff00 */
[----:B------:R-:W2:Y:S04]  /*0160*/  @!P0 LDG.E.64 R12, desc[UR4][R4.64] ;  /* 0x00000004040c8981 */ /* 0x000ea8000c1e1b00 */
[----:B------:R-:W2:Y:S01]  /*0170*/  @!P0 LDG.E.EL.64 R10, desc[UR4][R2.64] ;  /* 0x00000004020a8981 */ /* 0x000ea2000c2e1b00 */
[----:B-1----:R-:W-:-:S04]  /*0180*/  IMAD.WIDE R6, R9, 0x4, R6 ;  /* 0x0000000409067825 */ /* 0x002fc800078e0206 */
[----:B--2---:R-:W-:Y:S01]  /*0190*/  FADD R10, R12, R10 ;  /* 0x0000000a0c0a7221 */ /* 0x004fe20000000000 */
[----:B------:R-:W-:Y:S01]  /*01a0*/  FADD R11, R13, R11 ;  /* 0x0000000b0d0b7221 */ /* 0x000fe20000000000 */
[----:B------:R-:W-:Y:S06]  /*01b0*/  @P0 EXIT ;  /* 0x000000000000094d */ /* 0x000fec0003800000 */
[----:B------:R-:W-:Y:S01]  /*01c0*/  FMUL R10, R10, 0.70710676908493041992 ;  /* 0x3f3504f30a0a7820 */ /* 0x000fe20000400000 */
[----:B------:R-:W-:-:S05]  /*01d0*/  FMUL R11, R11, 0.70710676908493041992 ;  /* 0x3f3504f30b0b7820 */ /* 0x000fca0000400000 */
[----:B------:R-:W-:Y:S01]  /*01e0*/  STG.E.64 desc[UR4][R6.64], R10 ;  /* 0x0000000a06007986 */ /* 0x000fe2000c101b04 */
[----:B------:R-:W-:Y:S05]  /*01f0*/  EXIT ;  /* 0x000000000000794d */ /* 0x000fea0003800000 */
.L_x_0:
[----:B------:R-:W-:-:S00]  /*0200*/  BRA `(.L_x_0) ;  /* 0xfffffffc00fc7947 */ /* 0x000fc0000383ffff */
[----:B------:R-:W-:-:S00]  /*0210*/  NOP ;  /* 0x0000000000007918 */ /* 0x000fc00000000000 */
        /* <DEDUP_REMOVED lines=14> */
.L_x_1:


//--------------------- .nv.constant0.triton_poi_fused_add_div_3 --------------------------
	.section	.nv.constant0.triton_poi_fused_add_div_3,"a",@progbits
	.sectionflags	@""
	.align	4
.nv.constant0.triton_poi_fused_add_div_3:
	.zero		556
